//
// Generated by NVIDIA NVVM Compiler
//
// Compiler Build ID: CL-36424714
// Cuda compilation tools, release 13.0, V13.0.88
// Based on NVVM 20.0.0
//

.version 9.0
.target sm_100
.address_size 64

	// .globl	_Z9vectorSumPfS_S_

.visible .entry _Z9vectorSumPfS_S_(
	.param .u64 .ptr .align 1 _Z9vectorSumPfS_S__param_0,
	.param .u64 .ptr .align 1 _Z9vectorSumPfS_S__param_1,
	.param .u64 .ptr .align 1 _Z9vectorSumPfS_S__param_2
)
{
	.reg .b32 	%r<5>;
	.reg .b32 	%f<4>;
	.reg .b64 	%rd<11>;

	ld.param.u64 	%rd1, [_Z9vectorSumPfS_S__param_0];
	ld.param.u64 	%rd2, [_Z9vectorSumPfS_S__param_1];
	ld.param.u64 	%rd3, [_Z9vectorSumPfS_S__param_2];
	cvta.to.global.u64 	%rd4, %rd3;
	cvta.to.global.u64 	%rd5, %rd2;
	cvta.to.global.u64 	%rd6, %rd1;
	mov.u32 	%r1, %tid.x;
	mov.u32 	%r2, %ctaid.x;
	mov.u32 	%r3, %ntid.x;
	mad.lo.s32 	%r4, %r2, %r3, %r1;
	mul.wide.s32 	%rd7, %r4, 4;
	add.s64 	%rd8, %rd6, %rd7;
	ld.global.f32 	%f1, [%rd8];
	add.s64 	%rd9, %rd5, %rd7;
	ld.global.f32 	%f2, [%rd9];
	add.f32 	%f3, %f1, %f2;
	add.s64 	%rd10, %rd4, %rd7;
	st.global.f32 	[%rd10], %f3;
	ret;

}


// ===== COMPILED SASS (sm_100) =====

	.target	sm_100

	.elftype	@"ET_EXEC"


//--------------------- .note.nv.tkinfo           --------------------------
	.section	.note.nv.tkinfo,"",@"SHT_NOTE"
	.sectionflags	@"SHF_NOTE_NV_TKINFO"
	.tkinfo
        /*0018*/ 	.word	0x00000002
        /*0030*/ 	.string	""
        /*0030*/ 	.string	"ptxas"
        /*0030*/ 	.string	"Cuda compilation tools, release 13.0, V13.0.88"
        /*0030*/ 	.string	"Build cuda_13.0.r13.0/compiler.36424714_0"
        /*0030*/ 	.string	"-arch sm_100 -m 64 "



//--------------------- .note.nv.cuinfo           --------------------------
	.section	.note.nv.cuinfo,"",@"SHT_NOTE"
	.sectionflags	@"SHF_NOTE_NV_CUINFO"
        /*0018*/ 	.short	0x0002
        /*001a*/ 	.short	0x0064
        /*001c*/ 	.short	0x0082
	.zero		2


//--------------------- .nv.info                  --------------------------
	.section	.nv.info,"",@"SHT_CUDA_INFO"
	.align	4


	//----- nvinfo : EIATTR_REGCOUNT
	.align		4
        /*0000*/ 	.byte	0x04, 0x2f
        /*0002*/ 	.short	(.L_1 - .L_0)
	.align		4
.L_0:
        /*0004*/ 	.word	index@(_Z9vectorSumPfS_S_)
        /*0008*/ 	.word	0x0000000c


	//----- nvinfo : EIATTR_FRAME_SIZE
	.align		4
.L_1:
        /*000c*/ 	.byte	0x04, 0x11
        /*000e*/ 	.short	(.L_3 - .L_2)
	.align		4
.L_2:
        /*0010*/ 	.word	index@(_Z9vectorSumPfS_S_)
        /*0014*/ 	.word	0x00000000


	//----- nvinfo : EIATTR_MIN_STACK_SIZE
	.align		4
.L_3:
        /*0018*/ 	.byte	0x04, 0x12
        /*001a*/ 	.short	(.L_5 - .L_4)
	.align		4
.L_4:
        /*001c*/ 	.word	index@(_Z9vectorSumPfS_S_)
        /*0020*/ 	.word	0x00000000
.L_5:


//--------------------- .nv.compat                --------------------------
	.section	.nv.compat,"",@"SHT_CUDA_COMPAT_INFO"
	.align	4
        /*0000*/ 	.byte	0x02, 0x09, 0x00, 0x00, 0x02, 0x02, 0x01, 0x00, 0x02, 0x05, 0x05, 0x00, 0x03, 0x07, 0x01, 0x01
        /*0010*/ 	.byte	0x02, 0x03, 0x00, 0x00, 0x02, 0x06, 0x01, 0x00, 0x04, 0x0b, 0x08, 0x00, 0x09, 0x00, 0x00, 0x00
        /*0020*/ 	.byte	0x00, 0x00, 0x00, 0x00


//--------------------- .nv.info._Z9vectorSumPfS_S_ --------------------------
	.section	.nv.info._Z9vectorSumPfS_S_,"",@"SHT_CUDA_INFO"
	.sectionflags	@""
	.align	4


	//----- nvinfo : EIATTR_CUDA_API_VERSION
	.align		4
        /*0000*/ 	.byte	0x04, 0x37
        /*0002*/ 	.short	(.L_7 - .L_6)
.L_6:
        /*0004*/ 	.word	0x00000082


	//----- nvinfo : EIATTR_KPARAM_INFO
	.align		4
.L_7:
        /*0008*/ 	.byte	0x04, 0x17
        /*000a*/ 	.short	(.L_9 - .L_8)
.L_8:
        /*000c*/ 	.word	0x00000000
        /*0010*/ 	.short	0x0002
        /*0012*/ 	.short	0x0010
        /*0014*/ 	.byte	0x00, 0xf5, 0x21, 0x00


	//----- nvinfo : EIATTR_KPARAM_INFO
	.align		4
.L_9:
        /*0018*/ 	.byte	0x04, 0x17
        /*001a*/ 	.short	(.L_11 - .L_10)
.L_10:
        /*001c*/ 	.word	0x00000000
        /*0020*/ 	.short	0x0001
        /*0022*/ 	.short	0x0008
        /*0024*/ 	.byte	0x00, 0xf5, 0x21, 0x00


	//----- nvinfo : EIATTR_KPARAM_INFO
	.align		4
.L_11:
        /*0028*/ 	.byte	0x04, 0x17
        /*002a*/ 	.short	(.L_13 - .L_12)
.L_12:
        /*002c*/ 	.word	0x00000000
        /*0030*/ 	.short	0x0000
        /*0032*/ 	.short	0x0000
        /*0034*/ 	.byte	0x00, 0xf5, 0x21, 0x00


	//----- nvinfo : EIATTR_SPARSE_MMA_MASK
	.align		4
.L_13:
        /*0038*/ 	.byte	0x03, 0x50
        /*003a*/ 	.short	0x0000


	//----- nvinfo : EIATTR_MAXREG_COUNT
	.align		4
        /*003c*/ 	.byte	0x03, 0x1b
        /*003e*/ 	.short	0x00ff


	//----- nvinfo : EIATTR_MERCURY_ISA_VERSION
	.align		4
        /*0040*/ 	.byte	0x03, 0x5f
        /*0042*/ 	.short	0x0101


	//----- nvinfo : EIATTR_VRC_CTA_INIT_COUNT
	.align		4
        /*0044*/ 	.byte	0x02, 0x4a
	.zero		1
	.zero		1


	//----- nvinfo : EIATTR_EXIT_INSTR_OFFSETS
	.align		4
        /*0048*/ 	.byte	0x04, 0x1c
        /*004a*/ 	.short	(.L_15 - .L_14)


	//   ....[0]....
.L_14:
        /*004c*/ 	.word	0x00000100


	//----- nvinfo : EIATTR_CBANK_PARAM_SIZE
	.align		4
.L_15:
        /*0050*/ 	.byte	0x03, 0x19
        /*0052*/ 	.short	0x0018


	//----- nvinfo : EIATTR_PARAM_CBANK
	.align		4
        /*0054*/ 	.byte	0x04, 0x0a
        /*0056*/ 	.short	(.L_17 - .L_16)
	.align		4
.L_16:
        /*0058*/ 	.word	index@(.nv.constant0._Z9vectorSumPfS_S_)
        /*005c*/ 	.short	0x0380
        /*005e*/ 	.short	0x0018


	//----- nvinfo : EIATTR_SW_WAR
	.align		4
.L_17:
        /*0060*/ 	.byte	0x04, 0x36
        /*0062*/ 	.short	(.L_19 - .L_18)
.L_18:
        /*0064*/ 	.word	0x00000008
.L_19:


//--------------------- .nv.callgraph             --------------------------
	.section	.nv.callgraph,"",@"SHT_CUDA_CALLGRAPH"
	.align	4
	.sectionentsize	8
	.align		4
        /*0000*/ 	.word	0x00000000
	.align		4
        /*0004*/ 	.word	0xffffffff
	.align		4
        /*0008*/ 	.word	0x00000000
	.align		4
        /*000c*/ 	.word	0xfffffffe
	.align		4
        /*0010*/ 	.word	0x00000000
	.align		4
        /*0014*/ 	.word	0xfffffffd
	.align		4
        /*0018*/ 	.word	0x00000000
	.align		4
        /*001c*/ 	.word	0xfffffffc


//--------------------- .text._Z9vectorSumPfS_S_  --------------------------
	.section	.text._Z9vectorSumPfS_S_,"ax",@progbits
	.align	128
        .global         _Z9vectorSumPfS_S_
        .type           _Z9vectorSumPfS_S_,@function
        .size           _Z9vectorSumPfS_S_,(.L_x_1 - _Z9vectorSumPfS_S_)
        .other          _Z9vectorSumPfS_S_,@"STO_CUDA_ENTRY STV_DEFAULT"
_Z9vectorSumPfS_S_:
.text._Z9vectorSumPfS_S_:
[----:B------:R-:W-:Y:S01]  /*0000*/  LDC R1, c[0x0][0x37c] ;  /* 0x0000df00ff017b82 */ /* 0x000fe20000000800 */
[----:B------:R-:W0:Y:S07]  /*0010*/  S2R R9, SR_TID.X ;  /* 0x0000000000097919 */ /* 0x000e2e0000002100 */
[----:B------:R-:W0:Y:S01]  /*0020*/  S2UR UR6, SR_CTAID.X ;  /* 0x00000000000679c3 */ /* 0x000e220000002500 */
[----:B------:R-:W1:Y:S07]  /*0030*/  LDCU.64 UR4, c[0x0][0x358] ;  /* 0x00006b00ff0477ac */ /* 0x000e6e0008000a00 */
[----:B------:R-:W0:Y:S08]  /*0040*/  LDC R0, c[0x0][0x360] ;  /* 0x0000d800ff007b82 */ /* 0x000e300000000800 */
[----:B------:R-:W2:Y:S08]  /*0050*/  LDC.64 R2, c[0x0][0x380] ;  /* 0x0000e000ff027b82 */ /* 0x000eb00000000a00 */
[----:B------:R-:W3:Y:S01]  /*0060*/  LDC.64 R4, c[0x0][0x388] ;  /* 0x0000e200ff047b82 */ /* 0x000ee20000000a00 */
[----:B0-----:R-:W-:-:S07]  /*0070*/  IMAD R9, R0, UR6, R9 ;  /* 0x0000000600097c24 */ /* 0x001fce000f8e0209 */
[----:B------:R-:W0:Y:S01]  /*0080*/  LDC.64 R6, c[0x0][0x390] ;  /* 0x0000e400ff067b82 */ /* 0x000e220000000a00 */
[----:B--2---:R-:W-:-:S06]  /*0090*/  IMAD.WIDE R2, R9, 0x4, R2 ;  /* 0x0000000409027825 */ /* 0x004fcc00078e0202 */
[----:B-1----:R-:W2:Y:S01]  /*00a0*/  LDG.E R2, desc[UR4][R2.64] ;  /* 0x0000000402027981 */ /* 0x002ea2000c1e1900 */
[----:B---3--:R-:W-:-:S06]  /*00b0*/  IMAD.WIDE R4, R9, 0x4, R4 ;  /* 0x0000000409047825 */ /* 0x008fcc00078e0204 */
[----:B------:R-:W2:Y:S01]  /*00c0*/  LDG.E R5, desc[UR4][R4.64] ;  /* 0x0000000404057981 */ /* 0x000ea2000c1e1900 */
[----:B0-----:R-:W-:-:S04]  /*00d0*/  IMAD.WIDE R6, R9, 0x4, R6 ;  /* 0x0000000409067825 */ /* 0x001fc800078e0206 */
[----:B--2---:R-:W-:-:S05]  /*00e0*/  FADD R9, R2, R5 ;  /* 0x0000000502097221 */ /* 0x004fca0000000000 */
[----:B------:R-:W-:Y:S01]  /*00f0*/  STG.E desc[UR4][R6.64], R9 ;  /* 0x0000000906007986 */ /* 0x000fe2000c101904 */
[----:B------:R-:W-:Y:S05]  /*0100*/  EXIT ;  /* 0x000000000000794d */ /* 0x000fea0003800000 */
.L_x_0:
[----:B------:R-:W-:-:S00]  /*0110*/  BRA `(.L_x_0) ;  /* 0xfffffffc00fc7947 */ /* 0x000fc0000383ffff */
[----:B------:R-:W-:-:S00]  /*0120*/  NOP ;  /* 0x0000000000007918 */ /* 0x000fc00000000000 */
        /* <DEDUP_REMOVED lines=13> */
.L_x_1:


//--------------------- .nv.shared.reserved.0     --------------------------
	.section	.nv.shared.reserved.0,"aw",@nobits
	.weak		__nv_reservedSMEM_offset_0_alias
	.size		__nv_reservedSMEM_offset_0_alias, 0, 64
	.other		__nv_reservedSMEM_offset_0_alias,@"STO_CUDA_RESERVED_SHARED STV_DEFAULT"
__nv_reservedSMEM_offset_0_alias:
	.zero		0
	.zero		64


//--------------------- .nv.constant0._Z9vectorSumPfS_S_ --------------------------
	.section	.nv.constant0._Z9vectorSumPfS_S_,"a",@progbits
	.sectionflags	@""
	.align	4
.nv.constant0._Z9vectorSumPfS_S_:
	.zero		920


//--------------------- SYMBOLS --------------------------

	.type		.nv.reservedSmem.offset0,@object
	.size		.nv.reservedSmem.offset0,0x4
